	.headerflags	@"EF_CUDA_TEXMODE_UNIFIED EF_CUDA_64BIT_ADDRESS EF_CUDA_SM86 EF_CUDA_VIRTUAL_SM(EF_CUDA_SM86)"
	.elftype	@"ET_EXEC"


//--------------------- .nv.info                  --------------------------
	.section	.nv.info,"",@"SHT_CUDA_INFO"
	.align	4


	//----- nvinfo : EIATTR_REGCOUNT
	.align		4
        /*0000*/ 	.byte	0x04, 0x2f
        /*0002*/ 	.short	(.L_1 - .L_0)
	.align		4
.L_0:
        /*0004*/ 	.word	index@(triton_mm)
        /*0008*/ 	.word	0x00000050


	//----- nvinfo : EIATTR_MIN_STACK_SIZE
	.align		4
.L_1:
        /*000c*/ 	.byte	0x04, 0x12
        /*000e*/ 	.short	(.L_3 - .L_2)
	.align		4
.L_2:
        /*0010*/ 	.word	index@(triton_mm)
        /*0014*/ 	.word	0x00000000


	//----- nvinfo : EIATTR_FRAME_SIZE
	.align		4
.L_3:
        /*0018*/ 	.byte	0x04, 0x11
        /*001a*/ 	.short	(.L_5 - .L_4)
	.align		4
.L_4:
        /*001c*/ 	.word	index@(triton_mm)
        /*0020*/ 	.word	0x00000000


	//----- nvinfo : EIATTR_MIN_STACK_SIZE
	.align		4
.L_5:
        /*0024*/ 	.byte	0x04, 0x12
        /*0026*/ 	.short	(.L_7 - .L_6)
	.align		4
.L_6:
        /*0028*/ 	.word	index@(triton_mm)
        /*002c*/ 	.word	0x00000000
.L_7:


//--------------------- .nv.info.triton_mm        --------------------------
	.section	.nv.info.triton_mm,"",@"SHT_CUDA_INFO"
	.sectionflags	@""
	.align	4


	//----- nvinfo : EIATTR_CUDA_API_VERSION
	.align		4
        /*0000*/ 	.byte	0x04, 0x37
        /*0002*/ 	.short	(.L_9 - .L_8)
.L_8:
        /*0004*/ 	.word	0x0000007c


	//----- nvinfo : EIATTR_SW2861232_WAR
	.align		4
.L_9:
        /*0008*/ 	.byte	0x01, 0x35
	.zero		2


	//----- nvinfo : EIATTR_PARAM_CBANK
	.align		4
        /*000c*/ 	.byte	0x04, 0x0a
        /*000e*/ 	.short	(.L_11 - .L_10)
	.align		4
.L_10:
        /*0010*/ 	.word	index@(.nv.constant0.triton_mm)
        /*0014*/ 	.short	0x0160
        /*0016*/ 	.short	0x0020


	//----- nvinfo : EIATTR_CBANK_PARAM_SIZE
	.align		4
.L_11:
        /*0018*/ 	.byte	0x03, 0x19
        /*001a*/ 	.short	0x0020


	//----- nvinfo : EIATTR_KPARAM_INFO
	.align		4
        /*001c*/ 	.byte	0x04, 0x17
        /*001e*/ 	.short	(.L_13 - .L_12)
.L_12:
        /*0020*/ 	.word	0x00000000
        /*0024*/ 	.short	0x0003
        /*0026*/ 	.short	0x0018
        /*0028*/ 	.byte	0x00, 0xf4, 0x21, 0x00


	//----- nvinfo : EIATTR_KPARAM_INFO
	.align		4
.L_13:
        /*002c*/ 	.byte	0x04, 0x17
        /*002e*/ 	.short	(.L_15 - .L_14)
.L_14:
        /*0030*/ 	.word	0x00000000
        /*0034*/ 	.short	0x0002
        /*0036*/ 	.short	0x0010
        /*0038*/ 	.byte	0x00, 0xf4, 0x21, 0x00


	//----- nvinfo : EIATTR_KPARAM_INFO
	.align		4
.L_15:
        /*003c*/ 	.byte	0x04, 0x17
        /*003e*/ 	.short	(.L_17 - .L_16)
.L_16:
        /*0040*/ 	.word	0x00000000
        /*0044*/ 	.short	0x0001
        /*0046*/ 	.short	0x0008
        /*0048*/ 	.byte	0x00, 0xf4, 0x21, 0x00


	//----- nvinfo : EIATTR_KPARAM_INFO
	.align		4
.L_17:
        /*004c*/ 	.byte	0x04, 0x17
        /*004e*/ 	.short	(.L_19 - .L_18)
.L_18:
        /*0050*/ 	.word	0x00000000
        /*0054*/ 	.short	0x0000
        /*0056*/ 	.short	0x0000
        /*0058*/ 	.byte	0x00, 0xf4, 0x21, 0x00


	//----- nvinfo : EIATTR_MAXREG_COUNT
	.align		4
.L_19:
        /*005c*/ 	.byte	0x03, 0x1b
        /*005e*/ 	.short	0x00ff


	//----- nvinfo : EIATTR_EXIT_INSTR_OFFSETS
	.align		4
        /*0060*/ 	.byte	0x04, 0x1c
        /*0062*/ 	.short	(.L_21 - .L_20)


	//   ....[0]....
.L_20:
        /*0064*/ 	.word	0x000013c0


	//   ....[1]....
        /*0068*/ 	.word	0x00001410


	//----- nvinfo : EIATTR_REQNTID
	.align		4
.L_21:
        /*006c*/ 	.byte	0x04, 0x10
        /*006e*/ 	.short	(.L_23 - .L_22)
.L_22:
        /*0070*/ 	.word	0x00000080
        /*0074*/ 	.word	0x00000001
        /*0078*/ 	.word	0x00000001
.L_23:


//--------------------- .nv.callgraph             --------------------------
	.section	.nv.callgraph,"",@"SHT_CUDA_CALLGRAPH"
	.align	4
	.sectionentsize	8
	.align		4
        /*0000*/ 	.word	0x00000000
	.align		4
        /*0004*/ 	.word	0xffffffff
	.align		4
        /*0008*/ 	.word	0x00000000
	.align		4
        /*000c*/ 	.word	0xfffffffe
	.align		4
        /*0010*/ 	.word	0x00000000
	.align		4
        /*0014*/ 	.word	0xfffffffd
	.align		4
        /*0018*/ 	.word	0x00000000
	.align		4
        /*001c*/ 	.word	0xfffffffc


//--------------------- .nv.rel.action            --------------------------
	.section	.nv.rel.action,"",@"SHT_CUDA_RELOCINFO"
	.align	8
	.sectionentsize	8
        /*0000*/ 	.byte	0x73, 0x00, 0x00, 0x00, 0x00, 0x00, 0x00, 0x00, 0x00, 0x00, 0x00, 0x11, 0x25, 0x00, 0x05, 0x36


//--------------------- .nv.constant0.triton_mm   --------------------------
	.section	.nv.constant0.triton_mm,"a",@progbits
	.sectionflags	@""
	.align	4
.nv.constant0.triton_mm:
	.zero		384


//--------------------- .text.triton_mm           --------------------------
	.section	.text.triton_mm,"ax",@progbits
	.sectionflags	@"SHF_BARRIERS=1"
	.sectioninfo	@"SHI_REGISTERS=80"
	.align	128
        .global         triton_mm
        .type           triton_mm,@function
        .size           triton_mm,(.L_x_2 - triton_mm)
        .other          triton_mm,@"STO_CUDA_ENTRY STV_DEFAULT"
triton_mm:
.text.triton_mm:
[----:B------:R-:W-:Y:S02]  /*0000*/  IMAD.MOV.U32 R1, RZ, RZ, c[0x0][0x28] ;  /* 0x00000a00ff017624 */ /* 0x000fe400078e00ff */
[----:B------:R-:W1:Y:S01]  /*0010*/  S2R R9, SR_CTAID.X ;  /* 0x0000000000097919 */ /* 0x000e620000002500 */
[----:B------:R-:W-:Y:S01]  /*0020*/  IMAD.MOV.U32 R5, RZ, RZ, -0x8 ;  /* 0xfffffff8ff057424 */ /* 0x000fe200078e00ff */
[----:B------:R-:W-:Y:S01]  /*0030*/  ULDC.64 UR6, c[0x0][0x118] ;  /* 0x0000460000067ab9 */ /* 0x000fe20000000a00 */
[----:B------:R-:W-:Y:S01]  /*0040*/  IMAD.MOV.U32 R19, RZ, RZ, 0x2 ;  /* 0x00000002ff137424 */ /* 0x000fe200078e00ff */
[----:B------:R-:W2:Y:S01]  /*0050*/  S2R R69, SR_TID.X ;  /* 0x0000000000457919 */ /* 0x000ea20000002100 */
[----:B------:R-:W-:Y:S01]  /*0060*/  IMAD.MOV.U32 R67, RZ, RZ, RZ ;  /* 0x000000ffff437224 */ /* 0x000fe200078e00ff */
[----:B------:R-:W-:Y:S01]  /*0070*/  CS2R R56, SRZ ;  /* 0x0000000000387805 */ /* 0x000fe2000001ff00 */
[----:B------:R-:W-:Y:S01]  /*0080*/  IMAD.MOV.U32 R68, RZ, RZ, RZ ;  /* 0x000000ffff447224 */ /* 0x000fe200078e00ff */
[----:B------:R-:W-:Y:S01]  /*0090*/  CS2R R58, SRZ ;  /* 0x00000000003a7805 */ /* 0x000fe2000001ff00 */
        /* <DEDUP_REMOVED lines=10> */
[----:B------:R-:W-:Y:S01]  /*0140*/  UMOV UR4, 0xffffffff ;  /* 0xffffffff00047882 */ /* 0x000fe20000000000 */
[----:B-1----:R-:W-:-:S04]  /*0150*/  IMAD.HI R0, R9, 0x2aaaaaab, RZ ;  /* 0x2aaaaaab09007827 */ /* 0x002fc800078e02ff */
[----:B--2---:R-:W-:Y:S01]  /*0160*/  IMAD.SHL.U32 R14, R69, 0x4, RZ ;  /* 0x00000004450e7824 */ /* 0x004fe200078e00ff */
[----:B------:R-:W-:-:S04]  /*0170*/  SHF.R.U32.HI R3, RZ, 0x1f, R0 ;  /* 0x0000001fff037819 */ /* 0x000fc80000011600 */
[----:B------:R-:W-:-:S05]  /*0180*/  LEA.HI.SX32 R0, R0, R3, 0x1c ;  /* 0x0000000300007211 */ /* 0x000fca00078fe2ff */
[C---:B------:R-:W-:Y:S02]  /*0190*/  IMAD R2, R0.reuse, R5, 0x2 ;  /* 0x0000000200027424 */ /* 0x040fe400078e0205 */
[----:B------:R-:W-:-:S03]  /*01a0*/  IMAD R7, R0, -0x60, R9 ;  /* 0xffffffa000077824 */ /* 0x000fc600078e0209 */
[----:B------:R-:W-:Y:S02]  /*01b0*/  IMNMX R4, R2, 0x8, PT ;  /* 0x0000000802047817 */ /* 0x000fe40003800200 */
[----:B------:R-:W-:Y:S02]  /*01c0*/  IABS R8, R7 ;  /* 0x0000000700087213 */ /* 0x000fe40000000000 */
[-C--:B------:R-:W-:Y:S02]  /*01d0*/  IABS R6, R4.reuse ;  /* 0x0000000400067213 */ /* 0x080fe40000000000 */
[-C--:B------:R-:W-:Y:S02]  /*01e0*/  IABS R10, R4.reuse ;  /* 0x00000004000a7213 */ /* 0x080fe40000000000 */
[----:B------:R-:W1:Y:S01]  /*01f0*/  I2F.RP R5, R6 ;  /* 0x0000000600057306 */ /* 0x000e620000209400 */
[----:B------:R-:W-:-:S04]  /*0200*/  LOP3.LUT R7, R7, R4, RZ, 0x3c, !PT ;  /* 0x0000000407077212 */ /* 0x000fc800078e3cff */
[----:B------:R-:W-:-:S03]  /*0210*/  ISETP.GE.AND P2, PT, R7, RZ, PT ;  /* 0x000000ff0700720c */ /* 0x000fc60003f46270 */
[----:B-1----:R-:W1:Y:S02]  /*0220*/  MUFU.RCP R5, R5 ;  /* 0x0000000500057308 */ /* 0x002e640000001000 */
[----:B-1----:R-:W-:-:S06]  /*0230*/  IADD3 R2, R5, 0xffffffe, RZ ;  /* 0x0ffffffe05027810 */ /* 0x002fcc0007ffe0ff */
[----:B------:R1:W2:Y:S02]  /*0240*/  F2I.FTZ.U32.TRUNC.NTZ R3, R2 ;  /* 0x0000000200037305 */ /* 0x0002a4000021f000 */
[----:B-1----:R-:W-:Y:S02]  /*0250*/  IMAD.MOV.U32 R2, RZ, RZ, RZ ;  /* 0x000000ffff027224 */ /* 0x002fe400078e00ff */
[----:B--2---:R-:W-:-:S04]  /*0260*/  IMAD.MOV R11, RZ, RZ, -R3 ;  /* 0x000000ffff0b7224 */ /* 0x004fc800078e0a03 */
[----:B------:R-:W-:-:S04]  /*0270*/  IMAD R11, R11, R6, RZ ;  /* 0x000000060b0b7224 */ /* 0x000fc800078e02ff */
[----:B------:R-:W-:-:S04]  /*0280*/  IMAD.HI.U32 R3, R3, R11, R2 ;  /* 0x0000000b03037227 */ /* 0x000fc800078e0002 */
[----:B------:R-:W-:Y:S01]  /*0290*/  IMAD.MOV R11, RZ, RZ, -R10 ;  /* 0x000000ffff0b7224 */ /* 0x000fe200078e0a0a */
[----:B------:R-:W-:Y:S01]  /*02a0*/  LOP3.LUT R10, R14, 0x8, RZ, 0xc0, !PT ;  /* 0x000000080e0a7812 */ /* 0x000fe200078ec0ff */
[----:B------:R-:W-:-:S04]  /*02b0*/  IMAD.HI.U32 R2, R3, R8, RZ ;  /* 0x0000000803027227 */ /* 0x000fc800078e00ff */
[----:B------:R-:W-:Y:S01]  /*02c0*/  IMAD R5, R2, R11, R8 ;  /* 0x0000000b02057224 */ /* 0x000fe200078e0208 */
[----:B------:R-:W-:-:S04]  /*02d0*/  IABS R8, R9 ;  /* 0x0000000900087213 */ /* 0x000fc80000000000 */
[----:B------:R-:W-:Y:S01]  /*02e0*/  ISETP.GT.U32.AND P1, PT, R6, R5, PT ;  /* 0x000000050600720c */ /* 0x000fe20003f24070 */
[----:B------:R-:W-:-:S04]  /*02f0*/  IMAD.HI.U32 R3, R3, R8, RZ ;  /* 0x0000000803037227 */ /* 0x000fc800078e00ff */
[----:B------:R-:W-:-:S08]  /*0300*/  IMAD R3, R3, R11, R8 ;  /* 0x0000000b03037224 */ /* 0x000fd000078e0208 */
[----:B------:R-:W-:Y:S01]  /*0310*/  @!P1 IMAD.IADD R5, R5, 0x1, -R6 ;  /* 0x0000000105059824 */ /* 0x000fe200078e0a06 */
[----:B------:R-:W-:Y:S02]  /*0320*/  @!P1 IADD3 R2, R2, 0x1, RZ ;  /* 0x0000000102029810 */ /* 0x000fe40007ffe0ff */
[----:B------:R-:W-:Y:S02]  /*0330*/  ISETP.GT.U32.AND P1, PT, R6, R3, PT ;  /* 0x000000030600720c */ /* 0x000fe40003f24070 */
[----:B------:R-:W-:-:S11]  /*0340*/  ISETP.GE.U32.AND P0, PT, R5, R6, PT ;  /* 0x000000060500720c */ /* 0x000fd60003f06070 */
[----:B------:R-:W-:Y:S02]  /*0350*/  @!P1 IMAD.IADD R3, R3, 0x1, -R6 ;  /* 0x0000000103039824 */ /* 0x000fe400078e0a06 */
[----:B------:R-:W-:Y:S02]  /*0360*/  @P0 IADD3 R2, R2, 0x1, RZ ;  /* 0x0000000102020810 */ /* 0x000fe40007ffe0ff */
[----:B------:R-:W-:Y:S02]  /*0370*/  ISETP.NE.AND P0, PT, R4, RZ, PT ;  /* 0x000000ff0400720c */ /* 0x000fe40003f05270 */
[----:B------:R-:W-:Y:S01]  /*0380*/  ISETP.GT.U32.AND P1, PT, R6, R3, PT ;  /* 0x000000030600720c */ /* 0x000fe20003f24070 */
[----:B------:R-:W-:Y:S01]  /*0390*/  IMAD.MOV.U32 R5, RZ, RZ, R2 ;  /* 0x000000ffff057224 */ /* 0x000fe200078e0002 */
[----:B------:R-:W-:Y:S02]  /*03a0*/  LOP3.LUT R2, RZ, R4, RZ, 0x33, !PT ;  /* 0x00000004ff027212 */ /* 0x000fe400078e33ff */
[----:B------:R-:W-:Y:S01]  /*03b0*/  SHF.R.U32.HI R4, RZ, 0x2, R69 ;  /* 0x00000002ff047819 */ /* 0x000fe20000011645 */
[----:B------:R-:W-:Y:S01]  /*03c0*/  @!P2 IMAD.MOV R5, RZ, RZ, -R5 ;  /* 0x000000ffff05a224 */ /* 0x000fe200078e0a05 */
[----:B------:R-:W-:-:S04]  /*03d0*/  ISETP.GE.AND P2, PT, R9, RZ, PT ;  /* 0x000000ff0900720c */ /* 0x000fc80003f46270 */
[----:B------:R-:W-:Y:S02]  /*03e0*/  SEL R65, R2, R5, !P0 ;  /* 0x0000000502417207 */ /* 0x000fe40004000000 */
[----:B------:R-:W-:Y:S01]  /*03f0*/  SGXT.U32 R5, R4, 0x5 ;  /* 0x000000050405781a */ /* 0x000fe20000000000 */
[----:B------:R-:W-:Y:S01]  /*0400*/  @!P1 IMAD.IADD R3, R3, 0x1, -R6 ;  /* 0x0000000103039824 */ /* 0x000fe200078e0a06 */
[----:B------:R-:W-:Y:S01]  /*0410*/  SHF.R.U32.HI R6, RZ, 0x1, R69 ;  /* 0x00000001ff067819 */ /* 0x000fe20000011645 */
[----:B------:R-:W-:-:S03]  /*0420*/  IMAD.SHL.U32 R65, R65, 0x40, RZ ;  /* 0x0000004041417824 */ /* 0x000fc600078e00ff */
[----:B------:R-:W-:Y:S01]  /*0430*/  LOP3.LUT R11, R6, 0x8, RZ, 0xc0, !PT ;  /* 0x00000008060b7812 */ /* 0x000fe200078ec0ff */
[----:B------:R-:W-:Y:S01]  /*0440*/  @!P2 IMAD.MOV R3, RZ, RZ, -R3 ;  /* 0x000000ffff03a224 */ /* 0x000fe200078e0a03 */
[C---:B------:R-:W-:Y:S02]  /*0450*/  LOP3.LUT R4, R65.reuse, 0x20, R5, 0xfe, !PT ;  /* 0x0000002041047812 */ /* 0x040fe400078efe05 */
[----:B------:R-:W-:Y:S02]  /*0460*/  LOP3.LUT R7, R65, R5, RZ, 0xfc, !PT ;  /* 0x0000000541077212 */ /* 0x000fe400078efcff */
[----:B------:R-:W-:Y:S02]  /*0470*/  PRMT R8, R4, 0x9910, RZ ;  /* 0x0000991004087816 */ /* 0x000fe400000000ff */
[----:B------:R-:W-:Y:S01]  /*0480*/  SEL R3, R2, R3, !P0 ;  /* 0x0000000302037207 */ /* 0x000fe20004000000 */
[----:B------:R-:W-:Y:S01]  /*0490*/  IMAD.HI R6, R7, 0x2aaaaaab, RZ ;  /* 0x2aaaaaab07067827 */ /* 0x000fe200078e02ff */
[----:B------:R-:W-:-:S02]  /*04a0*/  LOP3.LUT R13, R11, 0x10, R14, 0xf8, !PT ;  /* 0x000000100b0d7812 */ /* 0x000fc400078ef80e */
[----:B------:R-:W-:Y:S01]  /*04b0*/  LOP3.LUT R11, R11, 0x18, R14, 0x78, !PT ;  /* 0x000000180b0b7812 */ /* 0x000fe200078e780e */
[----:B------:R-:W-:Y:S01]  /*04c0*/  IMAD R8, R8, 0x2aab, RZ ;  /* 0x00002aab08087824 */ /* 0x000fe200078e02ff */
[----:B------:R-:W-:Y:S01]  /*04d0*/  SHF.R.U32.HI R9, RZ, 0x1f, R6 ;  /* 0x0000001fff097819 */ /* 0x000fe20000011606 */
[----:B------:R-:W-:Y:S01]  /*04e0*/  IMAD R66, R0, 0x8, R3 ;  /* 0x0000000800427824 */ /* 0x000fe200078e0203 */
[----:B------:R-:W-:Y:S01]  /*04f0*/  SHF.R.U32.HI R3, RZ, 0x2, R69 ;  /* 0x00000002ff037819 */ /* 0x000fe20000011645 */
[----:B------:R-:W-:Y:S01]  /*0500*/  IMAD.SHL.U32 R0, R69, 0x8, RZ ;  /* 0x0000000845007824 */ /* 0x000fe200078e00ff */
[----:B------:R-:W-:Y:S01]  /*0510*/  SHF.R.S32.HI R8, RZ, 0x10, R8 ;  /* 0x00000010ff087819 */ /* 0x000fe20000011408 */
[----:B------:R-:W-:Y:S01]  /*0520*/  IMAD.SHL.U32 R66, R66, 0x40, RZ ;  /* 0x0000004042427824 */ /* 0x000fe200078e00ff */
[----:B------:R-:W-:Y:S02]  /*0530*/  LOP3.LUT R13, R13, 0x10, R10, 0x1e, !PT ;  /* 0x000000100d0d7812 */ /* 0x000fe400078e1e0a */
[----:B------:R-:W-:-:S02]  /*0540*/  LOP3.LUT R15, R8, 0xffff, RZ, 0xc0, !PT ;  /* 0x0000ffff080f7812 */ /* 0x000fc400078ec0ff */
[----:B------:R-:W-:Y:S02]  /*0550*/  LEA.HI R10, R6, R9, RZ, 0x19 ;  /* 0x00000009060a7211 */ /* 0x000fe400078fc8ff */
[----:B------:R-:W-:Y:S02]  /*0560*/  SHF.R.U32.HI R2, RZ, 0xf, R15 ;  /* 0x0000000fff027819 */ /* 0x000fe4000001160f */
[----:B------:R-:W-:Y:S01]  /*0570*/  LOP3.LUT R8, R0, 0x18, R69, 0x48, !PT ;  /* 0x0000001800087812 */ /* 0x000fe200078e4845 */
[----:B------:R-:W-:Y:S01]  /*0580*/  IMAD R10, R10, -0x300, R7 ;  /* 0xfffffd000a0a7824 */ /* 0x000fe200078e0207 */
[----:B------:R-:W-:Y:S02]  /*0590*/  LEA.HI R12, R15, R2, RZ, 0x19 ;  /* 0x000000020f0c7211 */ /* 0x000fe400078fc8ff */
[----:B------:R-:W-:Y:S01]  /*05a0*/  LOP3.LUT R2, R69, 0x8, RZ, 0xc0, !PT ;  /* 0x0000000845027812 */ /* 0x000fe200078ec0ff */
[----:B------:R-:W-:Y:S01]  /*05b0*/  IMAD R76, R5, 0x20, R8 ;  /* 0x00000020054c7824 */ /* 0x000fe200078e0208 */
[----:B------:R-:W-:Y:S01]  /*05c0*/  LOP3.LUT R6, R3, 0x10, RZ, 0xc0, !PT ;  /* 0x0000001003067812 */ /* 0x000fe200078ec0ff */
[----:B------:R-:W-:Y:S01]  /*05d0*/  IMAD R15, R10, 0xc00, RZ ;  /* 0x00000c000a0f7824 */ /* 0x000fe200078e02ff */
[----:B------:R-:W-:Y:S01]  /*05e0*/  LOP3.LUT R2, R2, 0x10, R3, 0xf8, !PT ;  /* 0x0000001002027812 */ /* 0x000fe200078ef803 */
[----:B------:R-:W-:Y:S01]  /*05f0*/  IMAD.SHL.U32 R76, R76, 0x2, RZ ;  /* 0x000000024c4c7824 */ /* 0x000fe200078e00ff */
[----:B------:R-:W-:-:S02]  /*0600*/  LOP3.LUT R9, R6, 0xf, R69, 0xf8, !PT ;  /* 0x0000000f06097812 */ /* 0x000fc400078ef845 */
[----:B------:R-:W-:Y:S02]  /*0610*/  LOP3.LUT R6, R66, R5, RZ, 0xfc, !PT ;  /* 0x0000000542067212 */ /* 0x000fe400078efcff */
[----:B------:R-:W-:Y:S01]  /*0620*/  LOP3.LUT R8, R2, 0x7, R69, 0xf8, !PT ;  /* 0x0000000702087812 */ /* 0x000fe200078ef845 */
[----:B------:R-:W-:Y:S01]  /*0630*/  IMAD.SHL.U32 R74, R9, 0x20, RZ ;  /* 0x00000020094a7824 */ /* 0x000fe200078e00ff */
[----:B------:R-:W-:Y:S01]  /*0640*/  LOP3.LUT R5, R66, 0x20, R5, 0xfe, !PT ;  /* 0x0000002042057812 */ /* 0x000fe200078efe05 */
[----:B------:R-:W-:Y:S01]  /*0650*/  IMAD.HI R2, R6, 0x3531dec1, RZ ;  /* 0x3531dec106027827 */ /* 0x000fe200078e02ff */
[----:B------:R-:W-:Y:S02]  /*0660*/  LEA R72, R8, 0x400, 0x5 ;  /* 0x0000040008487811 */ /* 0x000fe400078e28ff */
[----:B------:R-:W-:Y:S01]  /*0670*/  LOP3.LUT R75, R11, R74, RZ, 0xfc, !PT ;  /* 0x0000004a0b4b7212 */ /* 0x000fe200078efcff */
[----:B------:R-:W-:Y:S01]  /*0680*/  IMAD.HI R8, R5, 0x3531dec1, RZ ;  /* 0x3531dec105087827 */ /* 0x000fe200078e02ff */
[----:B------:R-:W-:-:S02]  /*0690*/  LOP3.LUT R73, R72, R11, RZ, 0xfc, !PT ;  /* 0x0000000b48497212 */ /* 0x000fc400078efcff */
[----:B------:R-:W-:Y:S02]  /*06a0*/  PRMT R12, R12, 0x9910, RZ ;  /* 0x000099100c0c7816 */ /* 0x000fe400000000ff */
[----:B------:R-:W-:Y:S02]  /*06b0*/  SHF.R.U32.HI R11, RZ, 0x1f, R8 ;  /* 0x0000001fff0b7819 */ /* 0x000fe40000011608 */
[----:B------:R-:W-:Y:S01]  /*06c0*/  SHF.R.U32.HI R9, RZ, 0x1f, R2 ;  /* 0x0000001fff097819 */ /* 0x000fe20000011602 */
[----:B------:R-:W-:Y:S01]  /*06d0*/  IMAD.MOV.U32 R7, RZ, RZ, R12 ;  /* 0x000000ffff077224 */ /* 0x000fe200078e000c */
[----:B------:R-:W-:Y:S02]  /*06e0*/  LEA.HI R8, R8, R11, RZ, 0x1c ;  /* 0x0000000b08087211 */ /* 0x000fe400078fe0ff */
[----:B------:R-:W-:Y:S02]  /*06f0*/  LEA.HI R9, R2, R9, RZ, 0x1c ;  /* 0x0000000902097211 */ /* 0x000fe400078fe0ff */
[----:B------:R-:W-:Y:S01]  /*0700*/  LOP3.LUT R2, R3, 0x8, RZ, 0xc0, !PT ;  /* 0x0000000803027812 */ /* 0x000fe200078ec0ff */
[----:B------:R-:W-:Y:S01]  /*0710*/  IMAD R8, R8, -0x4d, R5 ;  /* 0xffffffb308087824 */ /* 0x000fe200078e0205 */
[----:B------:R-:W-:Y:S01]  /*0720*/  LOP3.LUT R3, R69, 0x3, RZ, 0xc0, !PT ;  /* 0x0000000345037812 */ /* 0x000fe200078ec0ff */
[----:B------:R-:W-:Y:S01]  /*0730*/  IMAD R5, R7, 0x300, RZ ;  /* 0x0000030007057824 */ /* 0x000fe200078e02ff */
[----:B------:R-:W-:Y:S01]  /*0740*/  LOP3.LUT R2, R2, 0x7, R69, 0xf8, !PT ;  /* 0x0000000702027812 */ /* 0x000fe200078ef845 */
[----:B------:R-:W-:Y:S01]  /*0750*/  IMAD R6, R9, -0x4d, R6 ;  /* 0xffffffb309067824 */ /* 0x000fe200078e0206 */
[C---:B------:R-:W-:Y:S01]  /*0760*/  LOP3.LUT R74, R13.reuse, R74, RZ, 0xfc, !PT ;  /* 0x0000004a0d4a7212 */ /* 0x040fe200078efcff */
[----:B------:R-:W-:Y:S01]  /*0770*/  IMAD.MOV R5, RZ, RZ, -R5 ;  /* 0x000000ffff057224 */ /* 0x000fe200078e0a05 */
[----:B------:R-:W-:Y:S01]  /*0780*/  LOP3.LUT R72, R13, R72, RZ, 0xfc, !PT ;  /* 0x000000480d487212 */ /* 0x000fe200078efcff */
[----:B------:R-:W-:Y:S01]  /*0790*/  IMAD R13, R8, 0xc00, RZ ;  /* 0x00000c00080d7824 */ /* 0x000fe200078e02ff */
[----:B------:R-:W-:Y:S01]  /*07a0*/  LOP3.LUT R14, R14, 0x18, R69, 0x48, !PT ;  /* 0x000000180e0e7812 */ /* 0x000fe200078e4845 */
[----:B------:R-:W-:Y:S01]  /*07b0*/  IMAD.SHL.U32 R7, R2, 0x20, RZ ;  /* 0x0000002002077824 */ /* 0x000fe200078e00ff */
[----:B------:R-:W-:Y:S01]  /*07c0*/  PRMT R17, R5, 0x7710, RZ ;  /* 0x0000771005117816 */ /* 0x000fe200000000ff */
[----:B------:R-:W-:Y:S01]  /*07d0*/  IMAD.WIDE.U32 R2, R3, 0x10, RZ ;  /* 0x0000001003027825 */ /* 0x000fe200078e00ff */
[----:B------:R-:W-:-:S02]  /*07e0*/  LOP3.LUT R12, R15, 0x18, R0, 0xf8, !PT ;  /* 0x000000180f0c7812 */ /* 0x000fc400078ef800 */
[----:B------:R-:W-:Y:S01]  /*07f0*/  LOP3.LUT R71, R14, R7, RZ, 0xfc, !PT ;  /* 0x000000070e477212 */ /* 0x000fe200078efcff */
[----:B------:R-:W-:Y:S02]  /*0800*/  IMAD.IADD R4, R4, 0x1, R17 ;  /* 0x0000000104047824 */ /* 0x000fe400078e0211 */
[----:B------:R-:W-:-:S03]  /*0810*/  IMAD.WIDE R8, R15, 0x2, RZ ;  /* 0x000000020f087825 */ /* 0x000fc600078e02ff */
[----:B------:R-:W-:Y:S01]  /*0820*/  PRMT R17, R4, 0x9910, RZ ;  /* 0x0000991004117816 */ /* 0x000fe200000000ff */
[----:B------:R-:W-:Y:S01]  /*0830*/  IMAD.WIDE R10, R13, 0x2, RZ ;  /* 0x000000020d0a7825 */ /* 0x000fe200078e02ff */
[----:B------:R-:W-:-:S03]  /*0840*/  LOP3.LUT R61, R3, R9, RZ, 0xfc, !PT ;  /* 0x00000009033d7212 */ /* 0x000fc600078efcff */
[----:B------:R-:W-:Y:S01]  /*0850*/  IMAD R5, R6, 0xc00, RZ ;  /* 0x00000c0006057824 */ /* 0x000fe200078e02ff */
[----:B------:R-:W-:Y:S01]  /*0860*/  LOP3.LUT R6, R2, R10, RZ, 0xfc, !PT ;  /* 0x0000000a02067212 */ /* 0x000fe200078efcff */
[----:B------:R-:W-:Y:S01]  /*0870*/  IMAD.IADD R70, R14, 0x1, R7 ;  /* 0x000000010e467824 */ /* 0x000fe200078e0207 */
[----:B------:R-:W-:Y:S01]  /*0880*/  LOP3.LUT R7, R2, R8, RZ, 0xfc, !PT ;  /* 0x0000000802077212 */ /* 0x000fe200078efcff */
[----:B------:R-:W-:Y:S01]  /*0890*/  IMAD.WIDE R8, R5, 0x2, RZ ;  /* 0x0000000205087825 */ /* 0x000fe200078e02ff */
[----:B------:R-:W-:Y:S02]  /*08a0*/  LOP3.LUT R4, R3, R11, RZ, 0xfc, !PT ;  /* 0x0000000b03047212 */ /* 0x000fe400078efcff */
[--C-:B------:R-:W-:Y:S01]  /*08b0*/  LOP3.LUT R10, R5, 0x18, R0.reuse, 0xf8, !PT ;  /* 0x00000018050a7812 */ /* 0x100fe200078ef800 */
[----:B------:R-:W-:Y:S01]  /*08c0*/  IMAD R17, R17, 0xc00, RZ ;  /* 0x00000c0011117824 */ /* 0x000fe200078e02ff */
[----:B------:R-:W-:Y:S01]  /*08d0*/  LOP3.LUT R11, R13, 0x18, R0, 0xf8, !PT ;  /* 0x000000180d0b7812 */ /* 0x000fe200078ef800 */
[----:B------:R-:W-:Y:S01]  /*08e0*/  IMAD.WIDE R12, R12, R19, c[0x0][0x168] ;  /* 0x00005a000c0c7625 */ /* 0x000fe200078e0213 */
[----:B------:R-:W-:-:S02]  /*08f0*/  LOP3.LUT R18, R2, R8, RZ, 0xfc, !PT ;  /* 0x0000000802127212 */ /* 0x000fc400078efcff */
[----:B------:R-:W-:Y:S01]  /*0900*/  LOP3.LUT R5, R3, R9, RZ, 0xfc, !PT ;  /* 0x0000000903057212 */ /* 0x000fe200078efcff */
[-C--:B------:R-:W-:Y:S01]  /*0910*/  IMAD.WIDE R8, R10, R19.reuse, c[0x0][0x160] ;  /* 0x000058000a087625 */ /* 0x080fe200078e0213 */
[----:B------:R-:W-:Y:S02]  /*0920*/  LOP3.LUT R14, R17, 0x18, R0, 0xf8, !PT ;  /* 0x00000018110e7812 */ /* 0x000fe400078ef800 */
[----:B------:R-:W-:Y:S01]  /*0930*/  IADD3 R7, P3, R7, c[0x0][0x168], RZ ;  /* 0x00005a0007077a10 */ /* 0x000fe20007f7e0ff */
[-C--:B------:R-:W-:Y:S01]  /*0940*/  IMAD.WIDE R10, R11, R19.reuse, c[0x0][0x160] ;  /* 0x000058000b0a7625 */ /* 0x080fe200078e0213 */
[----:B------:R1:W-:Y:S01]  /*0950*/  LDGSTS.E.BYPASS.128 [R76], [R8.64] ;  /* 0x00000000084c7fae */ /* 0x0003e2000b901c46 */
[----:B------:R-:W-:Y:S02]  /*0960*/  IADD3 R6, P0, R6, c[0x0][0x160], RZ ;  /* 0x0000580006067a10 */ /* 0x000fe40007f1e0ff */
[----:B------:R-:W-:Y:S01]  /*0970*/  IMAD.WIDE R14, R14, R19, c[0x0][0x168] ;  /* 0x00005a000e0e7625 */ /* 0x000fe200078e0213 */
[----:B------:R1:W-:Y:S01]  /*0980*/  LDGSTS.E.BYPASS.128 [R76+0x800], [R10.64] ;  /* 0x008000000a4c7fae */ /* 0x0003e2000b901c46 */
[----:B------:R-:W-:-:S02]  /*0990*/  IADD3 R62, P4, R7, 0x40, RZ ;  /* 0x00000040073e7810 */ /* 0x000fc40007f9e0ff */
[----:B------:R-:W-:Y:S01]  /*09a0*/  IMAD.WIDE R16, R17, 0x2, RZ ;  /* 0x0000000211107825 */ /* 0x000fe200078e02ff */
[----:B------:R-:W0:Y:S01]  /*09b0*/  LDGDEPBAR ;  /* 0x00000000000079af */ /* 0x000e220000000000 */
[----:B------:R-:W-:Y:S02]  /*09c0*/  IADD3 R0, P2, R18, c[0x0][0x160], RZ ;  /* 0x0000580012007a10 */ /* 0x000fe40007f5e0ff */
[----:B------:R-:W-:Y:S01]  /*09d0*/  IADD3.X R61, RZ, c[0x0][0x16c], R61, P4, P3 ;  /* 0x00005b00ff3d7a10 */ /* 0x000fe200027e643d */
[----:B------:R2:W-:Y:S01]  /*09e0*/  LDGSTS.E.BYPASS.128 [R76+0x1000], [R12.64] ;  /* 0x010000000c4c7fae */ /* 0x0005e2000b901c46 */
[----:B------:R-:W-:Y:S01]  /*09f0*/  LOP3.LUT R64, R2, R16, RZ, 0xfc, !PT ;  /* 0x0000001002407212 */ /* 0x000fe200078efcff */
[----:B------:R-:W-:Y:S01]  /*0a00*/  CS2R R18, SRZ ;  /* 0x0000000000127805 */ /* 0x000fe2000001ff00 */
[----:B------:R-:W-:Y:S01]  /*0a10*/  LOP3.LUT R63, R3, R17, RZ, 0xfc, !PT ;  /* 0x00000011033f7212 */ /* 0x000fe200078efcff */
[----:B------:R3:W-:Y:S01]  /*0a20*/  LDGSTS.E.BYPASS.128 [R76+0x1800], [R14.64] ;  /* 0x018000000e4c7fae */ /* 0x0007e2000b901c46 */
[----:B------:R-:W-:Y:S01]  /*0a30*/  IADD3 R64, P1, R64, c[0x0][0x168], RZ ;  /* 0x00005a0040407a10 */ /* 0x000fe20007f3e0ff */
[----:B------:R-:W-:Y:S01]  /*0a40*/  CS2R R16, SRZ ;  /* 0x0000000000107805 */ /* 0x000fe2000001ff00 */
[----:B------:R-:W-:Y:S01]  /*0a50*/  IADD3 R60, P4, R6, 0x40, RZ ;  /* 0x00000040063c7810 */ /* 0x000fe20007f9e0ff */
[----:B------:R-:W0:Y:S01]  /*0a60*/  LDGDEPBAR ;  /* 0x00000000000079af */ /* 0x000e220000000000 */
[----:B------:R-:W-:-:S02]  /*0a70*/  IADD3 R0, P5, R0, 0x40, RZ ;  /* 0x0000004000007810 */ /* 0x000fc40007fbe0ff */
[----:B------:R-:W-:Y:S01]  /*0a80*/  IADD3 R64, P3, R64, 0x40, RZ ;  /* 0x0000004040407810 */ /* 0x000fe20007f7e0ff */
[----:B--2---:R-:W-:Y:S01]  /*0a90*/  CS2R R12, SRZ ;  /* 0x00000000000c7805 */ /* 0x004fe2000001ff00 */
[----:B------:R-:W-:Y:S02]  /*0aa0*/  IADD3.X R2, RZ, c[0x0][0x164], R4, P4, P0 ;  /* 0x00005900ff027a10 */ /* 0x000fe400027e0404 */
[----:B------:R-:W-:Y:S01]  /*0ab0*/  IADD3.X R3, RZ, c[0x0][0x164], R5, P5, P2 ;  /* 0x00005900ff037a10 */ /* 0x000fe20002fe4405 */
[----:B---3--:R-:W-:Y:S01]  /*0ac0*/  CS2R R14, SRZ ;  /* 0x00000000000e7805 */ /* 0x008fe2000001ff00 */
[----:B-1----:R-:W-:Y:S02]  /*0ad0*/  IADD3.X R63, RZ, c[0x0][0x16c], R63, P3, P1 ;  /* 0x00005b00ff3f7a10 */ /* 0x002fe40001fe243f */
.L_x_0:
[----:B------:R-:W-:-:S04]  /*0ae0*/  DEPBAR.LE SB0, 0x0 ;  /* 0x000080000000791a */ /* 0x000fc80000000000 */
[----:B------:R-:W-:Y:S01]  /*0af0*/  UIADD3 UR5, UR4, 0x1, URZ ;  /* 0x0000000104057890 */ /* 0x000fe2000fffe03f */
[----:B------:R-:W-:Y:S01]  /*0b00*/  BAR.SYNC.DEFER_BLOCKING 0x0 ;  /* 0x0000000000007b1d */ /* 0x000fe20000010000 */
[----:B------:R-:W-:Y:S01]  /*0b10*/  UISETP.GT.U32.AND UP0, UPT, UR4, 0x7ffffffe, UPT ;  /* 0x7ffffffe0400788c */ /* 0x000fe2000bf04070 */
[----:B------:R-:W-:-:S03]  /*0b20*/  ISETP.NE.U32.AND P0, PT, R67, 0x17c0, PT ;  /* 0x000017c04300780c */ /* 0x000fc60003f05070 */
[----:B------:R-:W-:Y:S01]  /*0b30*/  USEL UR4, UR5, URZ, UP0 ;  /* 0x0000003f05047287 */ /* 0x000fe20008000000 */
[----:B------:R-:W-:-:S03]  /*0b40*/  ISETP.NE.AND.EX P0, PT, R68, RZ, PT, P0 ;  /* 0x000000ff4400720c */ /* 0x000fc60003f05300 */
[----:B------:R-:W-:-:S06]  /*0b50*/  USHF.L.U32 UR5, UR4, 0xc, URZ ;  /* 0x0000000c04057899 */ /* 0x000fcc000800063f */
[----:B------:R-:W-:Y:S02]  /*0b60*/  LEA R20, R75, UR5, 0x1 ;  /* 0x000000054b147c11 */ /* 0x000fe4000f8e08ff */
[----:B------:R-:W-:Y:S02]  /*0b70*/  LEA R32, R73, UR5, 0x1 ;  /* 0x0000000549207c11 */ /* 0x000fe4000f8e08ff */
[----:B------:R-:W-:Y:S02]  /*0b80*/  LEA R77, R71, UR5, 0x1 ;  /* 0x00000005474d7c11 */ /* 0x000fe4000f8e08ff */
[----:B------:R-:W-:Y:S02]  /*0b90*/  LEA R36, R74, UR5, 0x1 ;  /* 0x000000054a247c11 */ /* 0x000fe4000f8e08ff */
[----:B------:R-:W-:Y:S01]  /*0ba0*/  LEA R40, R72, UR5, 0x1 ;  /* 0x0000000548287c11 */ /* 0x000fe2000f8e08ff */
[----:B------:R-:W-:Y:S04]  /*0bb0*/  LDSM.16.M88.4 R20, [R20] ;  /* 0x000000001414783b */ /* 0x000fe80000000200 */
[----:B------:R-:W1:Y:S04]  /*0bc0*/  LDSM.16.M88.4 R8, [R77+0x1000] ;  /* 0x001000004d08783b */ /* 0x000e680000000200 */
[----:B------:R-:W2:Y:S04]  /*0bd0*/  LDSM.16.M88.4 R32, [R32] ;  /* 0x000000002020783b */ /* 0x000ea80000000200 */
[----:B------:R-:W3:Y:S04]  /*0be0*/  LDSM.16.M88.4 R4, [R77+0x1400] ;  /* 0x001400004d04783b */ /* 0x000ee80000000200 */
[----:B------:R-:W4:Y:S04]  /*0bf0*/  LDSM.16.M88.4 R36, [R36] ;  /* 0x000000002424783b */ /* 0x000f280000000200 */
[----:B------:R-:W3:Y:S01]  /*0c00*/  LDSM.16.M88.4 R40, [R40] ;  /* 0x000000002828783b */ /* 0x000ee20000000200 */
[-C--:B-1----:R-:W-:Y:S08]  /*0c10*/  HMMA.16816.F32.BF16 R56, R20, R8.reuse, R56 ;  /* 0x000000081438723c */ /* 0x082ff00000041838 */
[----:B--2---:R-:W-:Y:S07]  /*0c20*/  HMMA.16816.F32.BF16 R48, R32, R8, R48 ;  /* 0x000000082030723c */ /* 0x004fee0000041830 */
[----:B------:R-:W-:Y:S01]  /*0c30*/  LEA R8, R70, UR5, 0x1 ;  /* 0x0000000546087c11 */ /* 0x000fe2000f8e08ff */
[-C--:B---3--:R-:W-:Y:S08]  /*0c40*/  HMMA.16816.F32.BF16 R52, R20, R4.reuse, R52 ;  /* 0x000000041434723c */ /* 0x088ff00000041834 */
[----:B------:R-:W-:Y:S08]  /*0c50*/  HMMA.16816.F32.BF16 R44, R32, R4, R44 ;  /* 0x00000004202c723c */ /* 0x000ff0000004182c */
[-C--:B----4-:R-:W-:Y:S08]  /*0c60*/  HMMA.16816.F32.BF16 R56, R36, R10.reuse, R56 ;  /* 0x0000000a2438723c */ /* 0x090ff00000041838 */
[----:B------:R-:W-:Y:S01]  /*0c70*/  HMMA.16816.F32.BF16 R48, R40, R10, R48 ;  /* 0x0000000a2830723c */ /* 0x000fe20000041830 */
[----:B------:R-:W1:Y:S07]  /*0c80*/  LDSM.16.M88.4 R8, [R8+0x1800] ;  /* 0x001800000808783b */ /* 0x000e6e0000000200 */
[-C--:B------:R-:W-:Y:S08]  /*0c90*/  HMMA.16816.F32.BF16 R52, R36, R6.reuse, R52 ;  /* 0x000000062434723c */ /* 0x080ff00000041834 */
[----:B------:R-:W-:Y:S01]  /*0ca0*/  HMMA.16816.F32.BF16 R44, R40, R6, R44 ;  /* 0x00000006282c723c */ /* 0x000fe2000004182c */
[----:B------:R-:W2:Y:S07]  /*0cb0*/  LDSM.16.M88.4 R4, [R77+0x1c00] ;  /* 0x001c00004d04783b */ /* 0x000eae0000000200 */
[-C--:B-1----:R-:W-:Y:S08]  /*0cc0*/  HMMA.16816.F32.BF16 R28, R20, R8.reuse, R28 ;  /* 0x00000008141c723c */ /* 0x082ff0000004181c */
[----:B------:R-:W-:Y:S01]  /*0cd0*/  HMMA.16816.F32.BF16 R12, R32, R8, R12 ;  /* 0x00000008200c723c */ /* 0x000fe2000004180c */
[----:B------:R-:W-:Y:S06]  /*0ce0*/  BAR.SYNC.DEFER_BLOCKING 0x0 ;  /* 0x0000000000007b1d */ /* 0x000fec0000010000 */
[----:B------:R-:W-:Y:S01]  /*0cf0*/  IADD3 R8, P2, R67, R60, RZ ;  /* 0x0000003c43087210 */ /* 0x000fe20007f5e0ff */
[----:B--2---:R-:W-:Y:S04]  /*0d00*/  HMMA.16816.F32.BF16 R24, R20, R4, R24 ;  /* 0x000000041418723c */ /* 0x004fe80000041818 */
[----:B------:R-:W-:-:S04]  /*0d10*/  IMAD.X R9, R68, 0x1, R2, P2 ;  /* 0x0000000144097824 */ /* 0x000fc800010e0602 */
[----:B------:R-:W-:Y:S07]  /*0d20*/  HMMA.16816.F32.BF16 R16, R32, R4, R16 ;  /* 0x000000042010723c */ /* 0x000fee0000041810 */
[----:B------:R-:W-:Y:S01]  /*0d30*/  IADD3 R4, P3, R67, R62, RZ ;  /* 0x0000003e43047210 */ /* 0x000fe20007f7e0ff */
[----:B------:R-:W-:Y:S04]  /*0d40*/  HMMA.16816.F32.BF16 R28, R36, R10, R28 ;  /* 0x0000000a241c723c */ /* 0x000fe8000004181c */
[----:B------:R-:W-:-:S04]  /*0d50*/  IMAD.X R5, R68, 0x1, R61, P3 ;  /* 0x0000000144057824 */ /* 0x000fc800018e063d */
[----:B------:R-:W-:Y:S07]  /*0d60*/  HMMA.16816.F32.BF16 R12, R40, R10, R12 ;  /* 0x0000000a280c723c */ /* 0x000fee000004180c */
[----:B------:R-:W-:Y:S01]  /*0d70*/  IADD3 R10, P1, R67, R0, RZ ;  /* 0x00000000430a7210 */ /* 0x000fe20007f3e0ff */
[----:B------:R-:W-:Y:S04]  /*0d80*/  HMMA.16816.F32.BF16 R24, R36, R6, R24 ;  /* 0x000000062418723c */ /* 0x000fe80000041818 */
[----:B------:R-:W-:-:S04]  /*0d90*/  IMAD.X R11, R68, 0x1, R3, P1 ;  /* 0x00000001440b7824 */ /* 0x000fc800008e0603 */
[----:B------:R-:W-:Y:S01]  /*0da0*/  HMMA.16816.F32.BF16 R16, R40, R6, R16 ;  /* 0x000000062810723c */ /* 0x000fe20000041810 */
[----:B------:R-:W-:Y:S01]  /*0db0*/  @!PT LDS RZ, [RZ] ;  /* 0x00000000fffff984 */ /* 0x000fe20000000800 */
[----:B------:R-:W-:Y:S01]  /*0dc0*/  @!PT LDS RZ, [RZ] ;  /* 0x00000000fffff984 */ /* 0x000fe20000000800 */
[----:B------:R-:W-:Y:S01]  /*0dd0*/  @!PT LDS RZ, [RZ] ;  /* 0x00000000fffff984 */ /* 0x000fe20000000800 */
[----:B------:R1:W-:Y:S04]  /*0de0*/  LDGSTS.E.BYPASS.128 [R76], [R10.64], P0 ;  /* 0x000000000a4c7fae */ /* 0x0003e80008101c46 */
[----:B------:R1:W-:Y:S02]  /*0df0*/  LDGSTS.E.BYPASS.128 [R76+0x800], [R8.64], P0 ;  /* 0x00800000084c7fae */ /* 0x0003e40008101c46 */
[C---:B------:R-:W-:Y:S02]  /*0e00*/  IADD3 R6, P1, R67.reuse, R64, RZ ;  /* 0x0000004043067210 */ /* 0x040fe40007f3e0ff */
[----:B------:R-:W0:Y:S03]  /*0e10*/  LDGDEPBAR ;  /* 0x00000000000079af */ /* 0x000e260000000000 */
[----:B------:R-:W-:Y:S01]  /*0e20*/  IMAD.X R7, R68, 0x1, R63, P1 ;  /* 0x0000000144077824 */ /* 0x000fe200008e063f */
[----:B------:R1:W-:Y:S04]  /*0e30*/  LDGSTS.E.BYPASS.128 [R76+0x1000], [R4.64], P0 ;  /* 0x01000000044c7fae */ /* 0x0003e80008101c46 */
[----:B------:R1:W-:Y:S01]  /*0e40*/  LDGSTS.E.BYPASS.128 [R76+0x1800], [R6.64], P0 ;  /* 0x01800000064c7fae */ /* 0x0003e20008101c46 */
[----:B------:R-:W-:-:S03]  /*0e50*/  IADD3 R67, P0, R67, 0x40, RZ ;  /* 0x0000004043437810 */ /* 0x000fc60007f1e0ff */
[----:B------:R-:W0:Y:S02]  /*0e60*/  LDGDEPBAR ;  /* 0x00000000000079af */ /* 0x000e240000000000 */
[----:B------:R-:W-:Y:S01]  /*0e70*/  IMAD.X R68, RZ, RZ, R68, P0 ;  /* 0x000000ffff447224 */ /* 0x000fe200000e0644 */
[----:B------:R-:W-:-:S04]  /*0e80*/  ISETP.NE.U32.AND P0, PT, R67, 0x1800, PT ;  /* 0x000018004300780c */ /* 0x000fc80003f05070 */
[----:B------:R-:W-:-:S13]  /*0e90*/  ISETP.NE.AND.EX P0, PT, R68, RZ, PT, P0 ;  /* 0x000000ff4400720c */ /* 0x000fda0003f05300 */
[----:B-1----:R-:W-:Y:S05]  /*0ea0*/  @P0 BRA `(.L_x_0) ;  /* 0xfffffc3000000947 */ /* 0x002fea000383ffff */
[----:B------:R-:W-:Y:S01]  /*0eb0*/  IMAD.SHL.U32 R2, R69, 0x10, RZ ;  /* 0x0000001045027824 */ /* 0x000fe200078e00ff */
[----:B------:R-:W-:-:S04]  /*0ec0*/  DEPBAR.LE SB0, 0x0 ;  /* 0x000080000000791a */ /* 0x000fc80000000000 */
[----:B------:R-:W-:Y:S01]  /*0ed0*/  IMAD.SHL.U32 R0, R69, 0x2, RZ ;  /* 0x0000000245007824 */ /* 0x000fe200078e00ff */
[----:B------:R-:W-:Y:S01]  /*0ee0*/  F2FP.BF16.PACK_AB R25, R25, R24 ;  /* 0x000000181919723e */ /* 0x000fe200000010ff */
[----:B------:R-:W-:Y:S01]  /*0ef0*/  IMAD.SHL.U32 R24, R69, 0x8, RZ ;  /* 0x0000000845187824 */ /* 0x000fe200078e00ff */
[----:B------:R-:W-:Y:S02]  /*0f00*/  LOP3.LUT R3, R2, 0x5c0, RZ, 0xc0, !PT ;  /* 0x000005c002037812 */ /* 0x000fe400078ec0ff */
[----:B------:R-:W-:Y:S02]  /*0f10*/  SHF.R.U32.HI R7, RZ, 0x2, R69 ;  /* 0x00000002ff077819 */ /* 0x000fe40000011645 */
[----:B------:R-:W-:Y:S02]  /*0f20*/  LOP3.LUT R0, R3, 0x6, R0, 0xf8, !PT ;  /* 0x0000000603007812 */ /* 0x000fe400078ef800 */
[----:B------:R-:W-:Y:S02]  /*0f30*/  LOP3.LUT R2, R24, 0x3f8, RZ, 0xc0, !PT ;  /* 0x000003f818027812 */ /* 0x000fe400078ec0ff */
[----:B------:R-:W-:-:S02]  /*0f40*/  LOP3.LUT R0, R0, 0x8, R7, 0xf8, !PT ;  /* 0x0000000800007812 */ /* 0x000fc400078ef807 */
[C---:B------:R-:W-:Y:S01]  /*0f50*/  LOP3.LUT R5, R2.reuse, 0x400, RZ, 0xfc, !PT ;  /* 0x0000040002057812 */ /* 0x040fe200078efcff */
[----:B------:R-:W-:Y:S01]  /*0f60*/  IMAD.SHL.U32 R7, R2, 0x2, RZ ;  /* 0x0000000202077824 */ /* 0x000fe200078e00ff */
[----:B------:R-:W-:Y:S01]  /*0f70*/  F2FP.BF16.PACK_AB R23, R17, R16 ;  /* 0x000000101117723e */ /* 0x000fe200000010ff */
[----:B------:R-:W-:Y:S01]  /*0f80*/  IMAD.SHL.U32 R0, R0, 0x2, RZ ;  /* 0x0000000200007824 */ /* 0x000fe200078e00ff */
[----:B------:R-:W-:Y:S02]  /*0f90*/  SHF.R.U32.HI R6, RZ, 0x2, R5 ;  /* 0x00000002ff067819 */ /* 0x000fe40000011605 */
[----:B------:R-:W-:Y:S02]  /*0fa0*/  LOP3.LUT R5, R3, 0x200, RZ, 0xfc, !PT ;  /* 0x0000020003057812 */ /* 0x000fe400078efcff */
[----:B------:R-:W-:Y:S02]  /*0fb0*/  F2FP.BF16.PACK_AB R57, R57, R56 ;  /* 0x000000383939723e */ /* 0x000fe400000010ff */
[----:B------:R-:W-:Y:S01]  /*0fc0*/  LEA.HI R16, R3, R0, RZ, 0x1e ;  /* 0x0000000003107211 */ /* 0x000fe200078ff0ff */
[----:B------:R-:W-:Y:S01]  /*0fd0*/  BAR.SYNC.DEFER_BLOCKING 0x0 ;  /* 0x0000000000007b1d */ /* 0x000fe20000010000 */
[----:B------:R-:W-:-:S02]  /*0fe0*/  F2FP.BF16.PACK_AB R58, R59, R58 ;  /* 0x0000003a3b3a723e */ /* 0x000fc400000010ff */
[----:B------:R-:W-:Y:S02]  /*0ff0*/  LEA.HI R17, R5, R0, RZ, 0x1e ;  /* 0x0000000005117211 */ /* 0x000fe400078ff0ff */
[----:B------:R-:W-:Y:S02]  /*1000*/  F2FP.BF16.PACK_AB R53, R53, R52 ;  /* 0x000000343535723e */ /* 0x000fe400000010ff */
[----:B------:R-:W-:Y:S02]  /*1010*/  F2FP.BF16.PACK_AB R54, R55, R54 ;  /* 0x000000363736723e */ /* 0x000fe400000010ff */
[----:B------:R-:W-:Y:S02]  /*1020*/  F2FP.BF16.PACK_AB R29, R29, R28 ;  /* 0x0000001c1d1d723e */ /* 0x000fe400000010ff */
[----:B------:R-:W-:Y:S02]  /*1030*/  F2FP.BF16.PACK_AB R30, R31, R30 ;  /* 0x0000001e1f1e723e */ /* 0x000fe400000010ff */
[----:B------:R-:W-:-:S02]  /*1040*/  F2FP.BF16.PACK_AB R26, R27, R26 ;  /* 0x0000001a1b1a723e */ /* 0x000fc400000010ff */
[----:B------:R-:W-:Y:S02]  /*1050*/  LOP3.LUT R4, R69, 0x78, RZ, 0xc0, !PT ;  /* 0x0000007845047812 */ /* 0x000fe400078ec0ff */
[----:B------:R-:W-:Y:S02]  /*1060*/  LOP3.LUT R6, R6, 0x1f0, RZ, 0xc0, !PT ;  /* 0x000001f006067812 */ /* 0x000fe400078ec0ff */
[----:B------:R-:W-:Y:S01]  /*1070*/  F2FP.BF16.PACK_AB R21, R13, R12 ;  /* 0x0000000c0d15723e */ /* 0x000fe200000010ff */
[----:B------:R-:W-:Y:S01]  /*1080*/  IMAD R12, R4, 0x2, R7 ;  /* 0x00000002040c7824 */ /* 0x000fe200078e0207 */
[----:B------:R-:W-:Y:S01]  /*1090*/  F2FP.BF16.PACK_AB R49, R49, R48 ;  /* 0x000000303131723e */ /* 0x000fe200000010ff */
[----:B------:R-:W-:Y:S01]  /*10a0*/  IMAD.IADD R20, R7, 0x1, R6 ;  /* 0x0000000107147824 */ /* 0x000fe200078e0206 */
[----:B------:R-:W-:Y:S01]  /*10b0*/  F2FP.BF16.PACK_AB R50, R51, R50 ;  /* 0x000000323332723e */ /* 0x000fe200000010ff */
[----:B------:R-:W-:Y:S01]  /*10c0*/  STS [R16], R57 ;  /* 0x0000003910007388 */ /* 0x000fe20000000800 */
[----:B------:R-:W-:-:S02]  /*10d0*/  F2FP.BF16.PACK_AB R45, R45, R44 ;  /* 0x0000002c2d2d723e */ /* 0x000fc400000010ff */
[----:B------:R-:W-:Y:S01]  /*10e0*/  F2FP.BF16.PACK_AB R46, R47, R46 ;  /* 0x0000002e2f2e723e */ /* 0x000fe200000010ff */
[----:B------:R-:W-:Y:S01]  /*10f0*/  STS [R17+0x400], R58 ;  /* 0x0004003a11007388 */ /* 0x000fe20000000800 */
[----:B------:R-:W-:Y:S02]  /*1100*/  F2FP.BF16.PACK_AB R22, R15, R14 ;  /* 0x0000000e0f16723e */ /* 0x000fe400000010ff */
[----:B------:R-:W-:Y:S01]  /*1110*/  F2FP.BF16.PACK_AB R18, R19, R18 ;  /* 0x000000121312723e */ /* 0x000fe200000010ff */
[----:B------:R-:W-:Y:S01]  /*1120*/  STS [R16+0x20], R53 ;  /* 0x0000203510007388 */ /* 0x000fe20000000800 */
[----:B------:R-:W-:Y:S02]  /*1130*/  SHF.R.U32.HI R3, RZ, 0x3, R69 ;  /* 0x00000003ff037819 */ /* 0x000fe40000011645 */
[----:B------:R-:W-:Y:S01]  /*1140*/  LOP3.LUT R65, R65, 0x38, R24, 0xf8, !PT ;  /* 0x0000003841417812 */ /* 0x000fe200078ef818 */
[----:B------:R-:W-:Y:S01]  /*1150*/  STS [R17+0x420], R54 ;  /* 0x0004203611007388 */ /* 0x000fe20000000800 */
[----:B------:R-:W-:-:S02]  /*1160*/  SGXT.U32 R3, R3, 0x4 ;  /* 0x000000040303781a */ /* 0x000fc40000000000 */
[----:B------:R-:W-:Y:S01]  /*1170*/  ISETP.GE.AND P0, PT, R65, 0x300, PT ;  /* 0x000003004100780c */ /* 0x000fe20003f06270 */
[----:B------:R-:W-:Y:S01]  /*1180*/  STS [R16+0x40], R29 ;  /* 0x0000401d10007388 */ /* 0x000fe20000000800 */
[----:B------:R-:W-:-:S03]  /*1190*/  LOP3.LUT R66, R3, R66, RZ, 0xfc, !PT ;  /* 0x0000004203427212 */ /* 0x000fc600078efcff */
[----:B------:R-:W-:Y:S01]  /*11a0*/  STS [R17+0x440], R30 ;  /* 0x0004401e11007388 */ /* 0x000fe20000000800 */
[C---:B------:R-:W-:Y:S01]  /*11b0*/  LOP3.LUT R2, R66.reuse, 0x10, RZ, 0xfc, !PT ;  /* 0x0000001042027812 */ /* 0x040fe200078efcff */
[C---:B------:R-:W-:Y:S01]  /*11c0*/  IMAD R65, R66.reuse, 0x300, R65 ;  /* 0x0000030042417824 */ /* 0x040fe200078e0241 */
[C---:B------:R-:W-:Y:S01]  /*11d0*/  LOP3.LUT R0, R66.reuse, 0x20, RZ, 0xfc, !PT ;  /* 0x0000002042007812 */ /* 0x040fe200078efcff */
[----:B------:R1:W-:Y:S01]  /*11e0*/  STS [R16+0x60], R25 ;  /* 0x0000601910007388 */ /* 0x0003e20000000800 */
[C---:B------:R-:W-:Y:S02]  /*11f0*/  ISETP.LT.AND P1, PT, R66.reuse, 0x4d, !P0 ;  /* 0x0000004d4200780c */ /* 0x040fe40004721270 */
[----:B------:R-:W-:Y:S01]  /*1200*/  LOP3.LUT R66, R66, 0x30, RZ, 0xfc, !PT ;  /* 0x0000003042427812 */ /* 0x000fe200078efcff */
[----:B------:R-:W-:Y:S04]  /*1210*/  STS [R17+0x460], R26 ;  /* 0x0004601a11007388 */ /* 0x000fe80000000800 */
[----:B------:R-:W-:Y:S01]  /*1220*/  BAR.SYNC.DEFER_BLOCKING 0x0 ;  /* 0x0000000000007b1d */ /* 0x000fe20000010000 */
[----:B------:R-:W-:Y:S01]  /*1230*/  ISETP.LT.AND P2, PT, R2, 0x4d, !P0 ;  /* 0x0000004d0200780c */ /* 0x000fe20004741270 */
[----:B-1----:R-:W-:Y:S01]  /*1240*/  IMAD.MOV.U32 R25, RZ, RZ, 0x2 ;  /* 0x00000002ff197424 */ /* 0x002fe200078e00ff */
[----:B------:R-:W-:-:S02]  /*1250*/  ISETP.LT.AND P3, PT, R0, 0x4d, !P0 ;  /* 0x0000004d0000780c */ /* 0x000fc40004761270 */
[----:B------:R-:W-:Y:S01]  /*1260*/  ISETP.LT.AND P0, PT, R66, 0x4d, !P0 ;  /* 0x0000004d4200780c */ /* 0x000fe20004701270 */
[C---:B------:R-:W-:Y:S01]  /*1270*/  IMAD.WIDE R2, R65.reuse, R25, c[0x0][0x170] ;  /* 0x00005c0041027625 */ /* 0x040fe200078e0219 */
[----:B------:R-:W1:Y:S04]  /*1280*/  LDS.128 R4, [R12] ;  /* 0x000000000c047984 */ /* 0x000e680000000c00 */
[----:B------:R-:W2:Y:S04]  /*1290*/  LDS.128 R8, [R20+0x800] ;  /* 0x0008000014087984 */ /* 0x000ea80000000c00 */
[----:B------:R-:W-:Y:S06]  /*12a0*/  BAR.SYNC.DEFER_BLOCKING 0x0 ;  /* 0x0000000000007b1d */ /* 0x000fec0000010000 */
[----:B------:R-:W-:Y:S04]  /*12b0*/  STS [R16], R49 ;  /* 0x0000003110007388 */ /* 0x000fe80000000800 */
[----:B------:R-:W-:Y:S04]  /*12c0*/  STS [R17+0x400], R50 ;  /* 0x0004003211007388 */ /* 0x000fe80000000800 */
[----:B------:R-:W-:Y:S04]  /*12d0*/  STS [R16+0x20], R45 ;  /* 0x0000202d10007388 */ /* 0x000fe80000000800 */
[----:B------:R-:W-:Y:S04]  /*12e0*/  STS [R17+0x420], R46 ;  /* 0x0004202e11007388 */ /* 0x000fe80000000800 */
[----:B------:R-:W-:Y:S04]  /*12f0*/  STS [R16+0x40], R21 ;  /* 0x0000401510007388 */ /* 0x000fe80000000800 */
[----:B------:R-:W-:Y:S04]  /*1300*/  STS [R17+0x440], R22 ;  /* 0x0004401611007388 */ /* 0x000fe80000000800 */
[----:B------:R3:W-:Y:S04]  /*1310*/  STS [R16+0x60], R23 ;  /* 0x0000601710007388 */ /* 0x0007e80000000800 */
[----:B------:R4:W-:Y:S04]  /*1320*/  STS [R17+0x460], R18 ;  /* 0x0004601211007388 */ /* 0x0009e80000000800 */
[----:B------:R-:W-:Y:S01]  /*1330*/  BAR.SYNC.DEFER_BLOCKING 0x0 ;  /* 0x0000000000007b1d */ /* 0x000fe20000010000 */
[----:B---3--:R-:W-:-:S02]  /*1340*/  IADD3 R16, R65, 0x3000, RZ ;  /* 0x0000300041107810 */ /* 0x008fc40007ffe0ff */
[----:B----4-:R-:W-:-:S03]  /*1350*/  IADD3 R18, R65, 0x6000, RZ ;  /* 0x0000600041127810 */ /* 0x010fc60007ffe0ff */
[----:B------:R-:W-:-:S04]  /*1360*/  IMAD.WIDE R16, R16, R25, c[0x0][0x170] ;  /* 0x00005c0010107625 */ /* 0x000fc800078e0219 */
[----:B------:R-:W-:Y:S01]  /*1370*/  IMAD.WIDE R18, R18, R25, c[0x0][0x170] ;  /* 0x00005c0012127625 */ /* 0x000fe200078e0219 */
[----:B------:R-:W3:Y:S04]  /*1380*/  LDS.128 R12, [R12] ;  /* 0x000000000c0c7984 */ /* 0x000ee80000000c00 */
[----:B-1----:R1:W-:Y:S04]  /*1390*/  @P1 STG.E.128 [R2.64], R4 ;  /* 0x0000000402001986 */ /* 0x0023e8000c101d06 */
[----:B--2---:R1:W-:Y:S04]  /*13a0*/  @P2 STG.E.128 [R16.64], R8 ;  /* 0x0000000810002986 */ /* 0x0043e8000c101d06 */
[----:B---3--:R1:W-:Y:S01]  /*13b0*/  @P3 STG.E.128 [R18.64], R12 ;  /* 0x0000000c12003986 */ /* 0x0083e2000c101d06 */
[----:B------:R-:W-:Y:S05]  /*13c0*/  @!P0 EXIT ;  /* 0x000000000000894d */ /* 0x000fea0003800000 */
[----:B------:R-:W2:Y:S01]  /*13d0*/  LDS.128 R20, [R20+0x800] ;  /* 0x0008000014147984 */ /* 0x000ea20000000c00 */
[----:B-1----:R-:W-:-:S05]  /*13e0*/  IADD3 R2, R65, 0x9000, RZ ;  /* 0x0000900041027810 */ /* 0x002fca0007ffe0ff */
[----:B------:R-:W-:-:S05]  /*13f0*/  IMAD.WIDE R2, R2, R25, c[0x0][0x170] ;  /* 0x00005c0002027625 */ /* 0x000fca00078e0219 */
[----:B--2---:R-:W-:Y:S01]  /*1400*/  STG.E.128 [R2.64], R20 ;  /* 0x0000001402007986 */ /* 0x004fe2000c101d06 */
[----:B------:R-:W-:Y:S05]  /*1410*/  EXIT ;  /* 0x000000000000794d */ /* 0x000fea0003800000 */
.L_x_1:
[----:B------:R-:W-:-:S00]  /*1420*/  BRA `(.L_x_1) ;  /* 0xfffffff000007947 */ /* 0x000fc0000383ffff */
[----:B------:R-:W-:-:S00]  /*1430*/  NOP ;  /* 0x0000000000007918 */ /* 0x000fc00000000000 */
        /* <DEDUP_REMOVED lines=12> */
.L_x_2:


//--------------------- .nv.shared.triton_mm      --------------------------
	.section	.nv.shared.triton_mm,"aw",@nobits
	.sectionflags	@""
	.align	16
